//
// Generated by NVIDIA NVVM Compiler
//
// Compiler Build ID: CL-36424714
// Cuda compilation tools, release 13.0, V13.0.88
// Based on NVVM 20.0.0
//

.version 9.0
.target sm_100
.address_size 64

	// .globl	_Z11calc_squarePi

.visible .entry _Z11calc_squarePi(
	.param .u64 .ptr .align 1 _Z11calc_squarePi_param_0
)
{
	.reg .b32 	%r<6>;
	.reg .b64 	%rd<5>;

	ld.param.u64 	%rd1, [_Z11calc_squarePi_param_0];
	cvta.to.global.u64 	%rd2, %rd1;
	mov.u32 	%r1, %ctaid.x;
	mov.u32 	%r2, %ntid.x;
	mov.u32 	%r3, %tid.x;
	mad.lo.s32 	%r4, %r1, %r2, %r3;
	mul.lo.s32 	%r5, %r4, %r4;
	mul.wide.s32 	%rd3, %r4, 4;
	add.s64 	%rd4, %rd2, %rd3;
	st.global.u32 	[%rd4], %r5;
	ret;

}


// ===== COMPILED SASS (sm_100) =====

	.target	sm_100

	.elftype	@"ET_EXEC"


//--------------------- .note.nv.tkinfo           --------------------------
	.section	.note.nv.tkinfo,"",@"SHT_NOTE"
	.sectionflags	@"SHF_NOTE_NV_TKINFO"
	.tkinfo
        /*0018*/ 	.word	0x00000002
        /*0030*/ 	.string	""
        /*0030*/ 	.string	"ptxas"
        /*0030*/ 	.string	"Cuda compilation tools, release 13.0, V13.0.88"
        /*0030*/ 	.string	"Build cuda_13.0.r13.0/compiler.36424714_0"
        /*0030*/ 	.string	"-arch sm_100 -m 64 "



//--------------------- .note.nv.cuinfo           --------------------------
	.section	.note.nv.cuinfo,"",@"SHT_NOTE"
	.sectionflags	@"SHF_NOTE_NV_CUINFO"
        /*0018*/ 	.short	0x0002
        /*001a*/ 	.short	0x0064
        /*001c*/ 	.short	0x0082
	.zero		2


//--------------------- .nv.info                  --------------------------
	.section	.nv.info,"",@"SHT_CUDA_INFO"
	.align	4


	//----- nvinfo : EIATTR_REGCOUNT
	.align		4
        /*0000*/ 	.byte	0x04, 0x2f
        /*0002*/ 	.short	(.L_1 - .L_0)
	.align		4
.L_0:
        /*0004*/ 	.word	index@(_Z11calc_squarePi)
        /*0008*/ 	.word	0x00000008


	//----- nvinfo : EIATTR_FRAME_SIZE
	.align		4
.L_1:
        /*000c*/ 	.byte	0x04, 0x11
        /*000e*/ 	.short	(.L_3 - .L_2)
	.align		4
.L_2:
        /*0010*/ 	.word	index@(_Z11calc_squarePi)
        /*0014*/ 	.word	0x00000000


	//----- nvinfo : EIATTR_MIN_STACK_SIZE
	.align		4
.L_3:
        /*0018*/ 	.byte	0x04, 0x12
        /*001a*/ 	.short	(.L_5 - .L_4)
	.align		4
.L_4:
        /*001c*/ 	.word	index@(_Z11calc_squarePi)
        /*0020*/ 	.word	0x00000000
.L_5:


//--------------------- .nv.compat                --------------------------
	.section	.nv.compat,"",@"SHT_CUDA_COMPAT_INFO"
	.align	4
        /*0000*/ 	.byte	0x02, 0x09, 0x00, 0x00, 0x02, 0x02, 0x01, 0x00, 0x02, 0x05, 0x05, 0x00, 0x03, 0x07, 0x01, 0x01
        /*0010*/ 	.byte	0x02, 0x03, 0x00, 0x00, 0x02, 0x06, 0x01, 0x00, 0x04, 0x0b, 0x08, 0x00, 0x09, 0x00, 0x00, 0x00
        /*0020*/ 	.byte	0x00, 0x00, 0x00, 0x00


//--------------------- .nv.info._Z11calc_squarePi --------------------------
	.section	.nv.info._Z11calc_squarePi,"",@"SHT_CUDA_INFO"
	.sectionflags	@""
	.align	4


	//----- nvinfo : EIATTR_CUDA_API_VERSION
	.align		4
        /*0000*/ 	.byte	0x04, 0x37
        /*0002*/ 	.short	(.L_7 - .L_6)
.L_6:
        /*0004*/ 	.word	0x00000082


	//----- nvinfo : EIATTR_KPARAM_INFO
	.align		4
.L_7:
        /*0008*/ 	.byte	0x04, 0x17
        /*000a*/ 	.short	(.L_9 - .L_8)
.L_8:
        /*000c*/ 	.word	0x00000000
        /*0010*/ 	.short	0x0000
        /*0012*/ 	.short	0x0000
        /*0014*/ 	.byte	0x00, 0xf5, 0x21, 0x00


	//----- nvinfo : EIATTR_SPARSE_MMA_MASK
	.align		4
.L_9:
        /*0018*/ 	.byte	0x03, 0x50
        /*001a*/ 	.short	0x0000


	//----- nvinfo : EIATTR_MAXREG_COUNT
	.align		4
        /*001c*/ 	.byte	0x03, 0x1b
        /*001e*/ 	.short	0x00ff


	//----- nvinfo : EIATTR_MERCURY_ISA_VERSION
	.align		4
        /*0020*/ 	.byte	0x03, 0x5f
        /*0022*/ 	.short	0x0101


	//----- nvinfo : EIATTR_VRC_CTA_INIT_COUNT
	.align		4
        /*0024*/ 	.byte	0x02, 0x4a
	.zero		1
	.zero		1


	//----- nvinfo : EIATTR_EXIT_INSTR_OFFSETS
	.align		4
        /*0028*/ 	.byte	0x04, 0x1c
        /*002a*/ 	.short	(.L_11 - .L_10)


	//   ....[0]....
.L_10:
        /*002c*/ 	.word	0x000000a0


	//----- nvinfo : EIATTR_CBANK_PARAM_SIZE
	.align		4
.L_11:
        /*0030*/ 	.byte	0x03, 0x19
        /*0032*/ 	.short	0x0008


	//----- nvinfo : EIATTR_PARAM_CBANK
	.align		4
        /*0034*/ 	.byte	0x04, 0x0a
        /*0036*/ 	.short	(.L_13 - .L_12)
	.align		4
.L_12:
        /*0038*/ 	.word	index@(.nv.constant0._Z11calc_squarePi)
        /*003c*/ 	.short	0x0380
        /*003e*/ 	.short	0x0008


	//----- nvinfo : EIATTR_SW_WAR
	.align		4
.L_13:
        /*0040*/ 	.byte	0x04, 0x36
        /*0042*/ 	.short	(.L_15 - .L_14)
.L_14:
        /*0044*/ 	.word	0x00000008
.L_15:


//--------------------- .nv.callgraph             --------------------------
	.section	.nv.callgraph,"",@"SHT_CUDA_CALLGRAPH"
	.align	4
	.sectionentsize	8
	.align		4
        /*0000*/ 	.word	0x00000000
	.align		4
        /*0004*/ 	.word	0xffffffff
	.align		4
        /*0008*/ 	.word	0x00000000
	.align		4
        /*000c*/ 	.word	0xfffffffe
	.align		4
        /*0010*/ 	.word	0x00000000
	.align		4
        /*0014*/ 	.word	0xfffffffd
	.align		4
        /*0018*/ 	.word	0x00000000
	.align		4
        /*001c*/ 	.word	0xfffffffc


//--------------------- .text._Z11calc_squarePi   --------------------------
	.section	.text._Z11calc_squarePi,"ax",@progbits
	.align	128
        .global         _Z11calc_squarePi
        .type           _Z11calc_squarePi,@function
        .size           _Z11calc_squarePi,(.L_x_1 - _Z11calc_squarePi)
        .other          _Z11calc_squarePi,@"STO_CUDA_ENTRY STV_DEFAULT"
_Z11calc_squarePi:
.text._Z11calc_squarePi:
[----:B------:R-:W-:Y:S01]  /*0000*/  LDC R1, c[0x0][0x37c] ;  /* 0x0000df00ff017b82 */ /* 0x000fe20000000800 */
[----:B------:R-:W0:Y:S07]  /*0010*/  S2R R0, SR_TID.X ;  /* 0x0000000000007919 */ /* 0x000e2e0000002100 */
[----:B------:R-:W0:Y:S01]  /*0020*/  S2UR UR6, SR_CTAID.X ;  /* 0x00000000000679c3 */ /* 0x000e220000002500 */
[----:B------:R-:W1:Y:S07]  /*0030*/  LDCU.64 UR4, c[0x0][0x358] ;  /* 0x00006b00ff0477ac */ /* 0x000e6e0008000a00 */
[----:B------:R-:W0:Y:S08]  /*0040*/  LDC R5, c[0x0][0x360] ;  /* 0x0000d800ff057b82 */ /* 0x000e300000000800 */
[----:B------:R-:W2:Y:S01]  /*0050*/  LDC.64 R2, c[0x0][0x380] ;  /* 0x0000e000ff027b82 */ /* 0x000ea20000000a00 */
[----:B0-----:R-:W-:-:S04]  /*0060*/  IMAD R5, R5, UR6, R0 ;  /* 0x0000000605057c24 */ /* 0x001fc8000f8e0200 */
[----:B--2---:R-:W-:-:S04]  /*0070*/  IMAD.WIDE R2, R5, 0x4, R2 ;  /* 0x0000000405027825 */ /* 0x004fc800078e0202 */
[----:B------:R-:W-:-:S05]  /*0080*/  IMAD R5, R5, R5, RZ ;  /* 0x0000000505057224 */ /* 0x000fca00078e02ff */
[----:B-1----:R-:W-:Y:S01]  /*0090*/  STG.E desc[UR4][R2.64], R5 ;  /* 0x0000000502007986 */ /* 0x002fe2000c101904 */
[----:B------:R-:W-:Y:S05]  /*00a0*/  EXIT ;  /* 0x000000000000794d */ /* 0x000fea0003800000 */
.L_x_0:
[----:B------:R-:W-:-:S00]  /*00b0*/  BRA `(.L_x_0) ;  /* 0xfffffffc00fc7947 */ /* 0x000fc0000383ffff */
[----:B------:R-:W-:-:S00]  /*00c0*/  NOP ;  /* 0x0000000000007918 */ /* 0x000fc00000000000 */
        /* <DEDUP_REMOVED lines=11> */
.L_x_1:


//--------------------- .nv.shared.reserved.0     --------------------------
	.section	.nv.shared.reserved.0,"aw",@nobits
	.weak		__nv_reservedSMEM_offset_0_alias
	.size		__nv_reservedSMEM_offset_0_alias, 0, 64
	.other		__nv_reservedSMEM_offset_0_alias,@"STO_CUDA_RESERVED_SHARED STV_DEFAULT"
__nv_reservedSMEM_offset_0_alias:
	.zero		0
	.zero		64


//--------------------- .nv.constant0._Z11calc_squarePi --------------------------
	.section	.nv.constant0._Z11calc_squarePi,"a",@progbits
	.sectionflags	@""
	.align	4
.nv.constant0._Z11calc_squarePi:
	.zero		904


//--------------------- SYMBOLS --------------------------

	.type		.nv.reservedSmem.offset0,@object
	.size		.nv.reservedSmem.offset0,0x4
